//
// Generated by NVIDIA NVVM Compiler
//
// Compiler Build ID: CL-36424714
// Cuda compilation tools, release 13.0, V13.0.88
// Based on NVVM 20.0.0
//

.version 9.0
.target sm_100
.address_size 64

	// .globl	_Z8gpu_gateI8hadamardLi4EEvlllPKPd

.visible .entry _Z8gpu_gateI8hadamardLi4EEvlllPKPd(
	.param .u64 _Z8gpu_gateI8hadamardLi4EEvlllPKPd_param_0,
	.param .u64 _Z8gpu_gateI8hadamardLi4EEvlllPKPd_param_1,
	.param .u64 _Z8gpu_gateI8hadamardLi4EEvlllPKPd_param_2,
	.param .u64 .ptr .align 1 _Z8gpu_gateI8hadamardLi4EEvlllPKPd_param_3
)
{
	.reg .b32 	%r<9>;
	.reg .b64 	%rd<38>;
	.reg .b64 	%fd<7>;

	ld.param.u64 	%rd1, [_Z8gpu_gateI8hadamardLi4EEvlllPKPd_param_0];
	ld.param.u32 	%r1, [_Z8gpu_gateI8hadamardLi4EEvlllPKPd_param_1];
	ld.param.u32 	%r2, [_Z8gpu_gateI8hadamardLi4EEvlllPKPd_param_2];
	ld.param.u64 	%rd2, [_Z8gpu_gateI8hadamardLi4EEvlllPKPd_param_3];
	cvta.to.global.u64 	%rd3, %rd2;
	mov.u32 	%r3, %tid.x;
	mov.u32 	%r4, %ctaid.x;
	mov.u32 	%r5, %ntid.x;
	mad.lo.s32 	%r6, %r4, %r5, %r3;
	cvt.u64.u32 	%rd4, %r6;
	add.s32 	%r7, %r1, -3;
	shl.b64 	%rd5, %rd1, %r7;
	add.s64 	%rd6, %rd5, %rd4;
	mov.b64 	%rd7, -1;
	shl.b64 	%rd8, %rd7, %r2;
	not.b64 	%rd9, %rd8;
	add.s32 	%r8, %r1, -2;
	shl.b64 	%rd10, %rd7, %r8;
	not.b64 	%rd11, %rd10;
	and.b64  	%rd12, %rd6, %rd9;
	and.b64  	%rd13, %rd6, %rd8;
	shl.b64 	%rd14, %rd13, 1;
	or.b64  	%rd15, %rd14, %rd12;
	mov.b64 	%rd16, 1;
	shl.b64 	%rd17, %rd16, %r2;
	or.b64  	%rd18, %rd15, %rd17;
	shr.s64 	%rd19, %rd15, %r8;
	and.b64  	%rd20, %rd15, %rd11;
	shr.s64 	%rd21, %rd18, %r8;
	and.b64  	%rd22, %rd18, %rd11;
	shl.b64 	%rd23, %rd19, 3;
	add.s64 	%rd24, %rd3, %rd23;
	ld.global.u64 	%rd25, [%rd24];
	cvta.to.global.u64 	%rd26, %rd25;
	shl.b64 	%rd27, %rd20, 3;
	add.s64 	%rd28, %rd26, %rd27;
	ld.global.f64 	%fd1, [%rd28];
	shl.b64 	%rd29, %rd21, 3;
	add.s64 	%rd30, %rd3, %rd29;
	ld.global.u64 	%rd31, [%rd30];
	cvta.to.global.u64 	%rd32, %rd31;
	shl.b64 	%rd33, %rd22, 3;
	add.s64 	%rd34, %rd32, %rd33;
	ld.global.f64 	%fd2, [%rd34];
	add.f64 	%fd3, %fd1, %fd2;
	mul.f64 	%fd4, %fd3, 0d3FE6A09E667F3BCC;
	st.global.f64 	[%rd28], %fd4;
	sub.f64 	%fd5, %fd1, %fd2;
	mul.f64 	%fd6, %fd5, 0d3FE6A09E667F3BCC;
	ld.global.u64 	%rd35, [%rd30];
	cvta.to.global.u64 	%rd36, %rd35;
	add.s64 	%rd37, %rd36, %rd33;
	st.global.f64 	[%rd37], %fd6;
	ret;

}


// ===== COMPILED SASS (sm_100) =====

	.target	sm_100

	.elftype	@"ET_EXEC"


//--------------------- .note.nv.tkinfo           --------------------------
	.section	.note.nv.tkinfo,"",@"SHT_NOTE"
	.sectionflags	@"SHF_NOTE_NV_TKINFO"
	.tkinfo
        /*0018*/ 	.word	0x00000002
        /*0030*/ 	.string	""
        /*0030*/ 	.string	"ptxas"
        /*0030*/ 	.string	"Cuda compilation tools, release 13.0, V13.0.88"
        /*0030*/ 	.string	"Build cuda_13.0.r13.0/compiler.36424714_0"
        /*0030*/ 	.string	"-arch sm_100 -m 64 "



//--------------------- .note.nv.cuinfo           --------------------------
	.section	.note.nv.cuinfo,"",@"SHT_NOTE"
	.sectionflags	@"SHF_NOTE_NV_CUINFO"
        /*0018*/ 	.short	0x0002
        /*001a*/ 	.short	0x0064
        /*001c*/ 	.short	0x0082
	.zero		2


//--------------------- .nv.info                  --------------------------
	.section	.nv.info,"",@"SHT_CUDA_INFO"
	.align	4


	//----- nvinfo : EIATTR_REGCOUNT
	.align		4
        /*0000*/ 	.byte	0x04, 0x2f
        /*0002*/ 	.short	(.L_1 - .L_0)
	.align		4
.L_0:
        /*0004*/ 	.word	index@(_Z8gpu_gateI8hadamardLi4EEvlllPKPd)
        /*0008*/ 	.word	0x00000012


	//----- nvinfo : EIATTR_FRAME_SIZE
	.align		4
.L_1:
        /*000c*/ 	.byte	0x04, 0x11
        /*000e*/ 	.short	(.L_3 - .L_2)
	.align		4
.L_2:
        /*0010*/ 	.word	index@(_Z8gpu_gateI8hadamardLi4EEvlllPKPd)
        /*0014*/ 	.word	0x00000000


	//----- nvinfo : EIATTR_MIN_STACK_SIZE
	.align		4
.L_3:
        /*0018*/ 	.byte	0x04, 0x12
        /*001a*/ 	.short	(.L_5 - .L_4)
	.align		4
.L_4:
        /*001c*/ 	.word	index@(_Z8gpu_gateI8hadamardLi4EEvlllPKPd)
        /*0020*/ 	.word	0x00000000
.L_5:


//--------------------- .nv.compat                --------------------------
	.section	.nv.compat,"",@"SHT_CUDA_COMPAT_INFO"
	.align	4
        /*0000*/ 	.byte	0x02, 0x09, 0x00, 0x00, 0x02, 0x02, 0x01, 0x00, 0x02, 0x05, 0x05, 0x00, 0x03, 0x07, 0x01, 0x01
        /*0010*/ 	.byte	0x02, 0x03, 0x00, 0x00, 0x02, 0x06, 0x01, 0x00, 0x04, 0x0b, 0x08, 0x00, 0x01, 0x00, 0x00, 0x00
        /*0020*/ 	.byte	0x00, 0x00, 0x00, 0x00


//--------------------- .nv.info._Z8gpu_gateI8hadamardLi4EEvlllPKPd --------------------------
	.section	.nv.info._Z8gpu_gateI8hadamardLi4EEvlllPKPd,"",@"SHT_CUDA_INFO"
	.sectionflags	@""
	.align	4


	//----- nvinfo : EIATTR_CUDA_API_VERSION
	.align		4
        /*0000*/ 	.byte	0x04, 0x37
        /*0002*/ 	.short	(.L_7 - .L_6)
.L_6:
        /*0004*/ 	.word	0x00000082


	//----- nvinfo : EIATTR_KPARAM_INFO
	.align		4
.L_7:
        /*0008*/ 	.byte	0x04, 0x17
        /*000a*/ 	.short	(.L_9 - .L_8)
.L_8:
        /*000c*/ 	.word	0x00000000
        /*0010*/ 	.short	0x0003
        /*0012*/ 	.short	0x0018
        /*0014*/ 	.byte	0x00, 0xf5, 0x21, 0x00


	//----- nvinfo : EIATTR_KPARAM_INFO
	.align		4
.L_9:
        /*0018*/ 	.byte	0x04, 0x17
        /*001a*/ 	.short	(.L_11 - .L_10)
.L_10:
        /*001c*/ 	.word	0x00000000
        /*0020*/ 	.short	0x0002
        /*0022*/ 	.short	0x0010
        /*0024*/ 	.byte	0x00, 0xf0, 0x21, 0x00


	//----- nvinfo : EIATTR_KPARAM_INFO
	.align		4
.L_11:
        /*0028*/ 	.byte	0x04, 0x17
        /*002a*/ 	.short	(.L_13 - .L_12)
.L_12:
        /*002c*/ 	.word	0x00000000
        /*0030*/ 	.short	0x0001
        /*0032*/ 	.short	0x0008
        /*0034*/ 	.byte	0x00, 0xf0, 0x21, 0x00


	//----- nvinfo : EIATTR_KPARAM_INFO
	.align		4
.L_13:
        /*0038*/ 	.byte	0x04, 0x17
        /*003a*/ 	.short	(.L_15 - .L_14)
.L_14:
        /*003c*/ 	.word	0x00000000
        /*0040*/ 	.short	0x0000
        /*0042*/ 	.short	0x0000
        /*0044*/ 	.byte	0x00, 0xf0, 0x21, 0x00


	//----- nvinfo : EIATTR_SPARSE_MMA_MASK
	.align		4
.L_15:
        /*0048*/ 	.byte	0x03, 0x50
        /*004a*/ 	.short	0x0000


	//----- nvinfo : EIATTR_MAXREG_COUNT
	.align		4
        /*004c*/ 	.byte	0x03, 0x1b
        /*004e*/ 	.short	0x00ff


	//----- nvinfo : EIATTR_MERCURY_ISA_VERSION
	.align		4
        /*0050*/ 	.byte	0x03, 0x5f
        /*0052*/ 	.short	0x0101


	//----- nvinfo : EIATTR_VRC_CTA_INIT_COUNT
	.align		4
        /*0054*/ 	.byte	0x02, 0x4a
	.zero		1
	.zero		1


	//----- nvinfo : EIATTR_EXIT_INSTR_OFFSETS
	.align		4
        /*0058*/ 	.byte	0x04, 0x1c
        /*005a*/ 	.short	(.L_17 - .L_16)


	//   ....[0]....
.L_16:
        /*005c*/ 	.word	0x00000410


	//----- nvinfo : EIATTR_CBANK_PARAM_SIZE
	.align		4
.L_17:
        /*0060*/ 	.byte	0x03, 0x19
        /*0062*/ 	.short	0x0020


	//----- nvinfo : EIATTR_PARAM_CBANK
	.align		4
        /*0064*/ 	.byte	0x04, 0x0a
        /*0066*/ 	.short	(.L_19 - .L_18)
	.align		4
.L_18:
        /*0068*/ 	.word	index@(.nv.constant0._Z8gpu_gateI8hadamardLi4EEvlllPKPd)
        /*006c*/ 	.short	0x0380
        /*006e*/ 	.short	0x0020


	//----- nvinfo : EIATTR_SW_WAR
	.align		4
.L_19:
        /*0070*/ 	.byte	0x04, 0x36
        /*0072*/ 	.short	(.L_21 - .L_20)
.L_20:
        /*0074*/ 	.word	0x00000008
.L_21:


//--------------------- .nv.callgraph             --------------------------
	.section	.nv.callgraph,"",@"SHT_CUDA_CALLGRAPH"
	.align	4
	.sectionentsize	8
	.align		4
        /*0000*/ 	.word	0x00000000
	.align		4
        /*0004*/ 	.word	0xffffffff
	.align		4
        /*0008*/ 	.word	0x00000000
	.align		4
        /*000c*/ 	.word	0xfffffffe
	.align		4
        /*0010*/ 	.word	0x00000000
	.align		4
        /*0014*/ 	.word	0xfffffffd
	.align		4
        /*0018*/ 	.word	0x00000000
	.align		4
        /*001c*/ 	.word	0xfffffffc


//--------------------- .text._Z8gpu_gateI8hadamardLi4EEvlllPKPd --------------------------
	.section	.text._Z8gpu_gateI8hadamardLi4EEvlllPKPd,"ax",@progbits
	.align	128
        .global         _Z8gpu_gateI8hadamardLi4EEvlllPKPd
        .type           _Z8gpu_gateI8hadamardLi4EEvlllPKPd,@function
        .size           _Z8gpu_gateI8hadamardLi4EEvlllPKPd,(.L_x_1 - _Z8gpu_gateI8hadamardLi4EEvlllPKPd)
        .other          _Z8gpu_gateI8hadamardLi4EEvlllPKPd,@"STO_CUDA_ENTRY STV_DEFAULT"
_Z8gpu_gateI8hadamardLi4EEvlllPKPd:
.text._Z8gpu_gateI8hadamardLi4EEvlllPKPd:
[----:B------:R-:W-:Y:S01]  /*0000*/  LDC R1, c[0x0][0x37c] ;  /* 0x0000df00ff017b82 */ /* 0x000fe20000000800 */
[----:B------:R-:W0:Y:S07]  /*0010*/  S2R R0, SR_TID.X ;  /* 0x0000000000007919 */ /* 0x000e2e0000002100 */
[----:B------:R-:W0:Y:S01]  /*0020*/  S2UR UR9, SR_CTAID.X ;  /* 0x00000000000979c3 */ /* 0x000e220000002500 */
[----:B------:R-:W1:Y:S01]  /*0030*/  LDCU UR5, c[0x0][0x388] ;  /* 0x00007100ff0577ac */ /* 0x000e620008000800 */
[----:B------:R-:W2:Y:S06]  /*0040*/  LDCU.64 UR6, c[0x0][0x380] ;  /* 0x00007000ff0677ac */ /* 0x000eac0008000a00 */
[----:B------:R-:W0:Y:S01]  /*0050*/  LDC R3, c[0x0][0x360] ;  /* 0x0000d800ff037b82 */ /* 0x000e220000000800 */
[----:B------:R-:W3:Y:S01]  /*0060*/  LDCU UR8, c[0x0][0x390] ;  /* 0x00007200ff0877ac */ /* 0x000ee20008000800 */
[----:B------:R-:W4:Y:S01]  /*0070*/  LDCU.64 UR12, c[0x0][0x398] ;  /* 0x00007300ff0c77ac */ /* 0x000f220008000a00 */
[----:B-1----:R-:W-:-:S04]  /*0080*/  UIADD3 UR4, UPT, UPT, UR5, -0x3, URZ ;  /* 0xfffffffd05047890 */ /* 0x002fc8000fffe0ff */
[----:B--2---:R-:W-:Y:S02]  /*0090*/  USHF.L.U32 UR10, UR6, UR4, URZ ;  /* 0x00000004060a7299 */ /* 0x004fe400080006ff */
[----:B------:R-:W-:-:S03]  /*00a0*/  USHF.L.U64.HI UR4, UR6, UR4, UR7 ;  /* 0x0000000406047299 */ /* 0x000fc60008010207 */
[----:B------:R-:W-:Y:S01]  /*00b0*/  UMOV UR6, 0xffffffff ;  /* 0xffffffff00067882 */ /* 0x000fe20000000000 */
[----:B------:R-:W-:Y:S01]  /*00c0*/  UMOV UR7, 0x1 ;  /* 0x0000000100077882 */ /* 0x000fe20000000000 */
[----:B---3--:R-:W-:Y:S01]  /*00d0*/  USHF.L.U64.HI UR11, UR6, UR8, 0xffffffff ;  /* 0xffffffff060b7499 */ /* 0x008fe20008010208 */
[----:B0-----:R-:W-:Y:S01]  /*00e0*/  IMAD R0, R3, UR9, R0 ;  /* 0x0000000903007c24 */ /* 0x001fe2000f8e0200 */
[----:B------:R-:W-:-:S04]  /*00f0*/  USHF.L.U32 UR9, UR6, UR8, URZ ;  /* 0x0000000806097299 */ /* 0x000fc800080006ff */
[----:B------:R-:W-:Y:S01]  /*0100*/  IADD3 R0, P0, PT, R0, UR10, RZ ;  /* 0x0000000a00007c10 */ /* 0x000fe2000ff1e0ff */
[----:B------:R-:W-:-:S03]  /*0110*/  USHF.L.U32 UR10, UR7, UR8, URZ ;  /* 0x00000008070a7299 */ /* 0x000fc600080006ff */
[----:B------:R-:W-:Y:S01]  /*0120*/  LOP3.LUT R12, R0, UR9, RZ, 0xc0, !PT ;  /* 0x00000009000c7c12 */ /* 0x000fe2000f8ec0ff */
[----:B------:R-:W-:Y:S01]  /*0130*/  IMAD.X R5, RZ, RZ, UR4, P0 ;  /* 0x00000004ff057e24 */ /* 0x000fe200080e06ff */
[----:B------:R-:W-:Y:S02]  /*0140*/  UIADD3 UR4, UPT, UPT, UR5, -0x2, URZ ;  /* 0xfffffffe05047890 */ /* 0x000fe4000fffe0ff */
[----:B------:R-:W-:Y:S01]  /*0150*/  USHF.L.U64.HI UR5, UR7, UR8, URZ ;  /* 0x0000000807057299 */ /* 0x000fe200080102ff */
[----:B------:R-:W-:Y:S01]  /*0160*/  IMAD.SHL.U32 R15, R12, 0x2, RZ ;  /* 0x000000020c0f7824 */ /* 0x000fe200078e00ff */
[----:B------:R-:W-:-:S04]  /*0170*/  LOP3.LUT R3, R5, UR11, RZ, 0xc0, !PT ;  /* 0x0000000b05037c12 */ /* 0x000fc8000f8ec0ff */
[----:B------:R-:W-:Y:S02]  /*0180*/  SHF.L.U64.HI R12, R12, 0x1, R3 ;  /* 0x000000010c0c7819 */ /* 0x000fe40000010203 */
[----:B------:R-:W-:Y:S01]  /*0190*/  LOP3.LUT R15, R15, UR9, R0, 0xf2, !PT ;  /* 0x000000090f0f7c12 */ /* 0x000fe2000f8ef200 */
[----:B------:R-:W0:Y:S01]  /*01a0*/  LDCU.64 UR8, c[0x0][0x358] ;  /* 0x00006b00ff0877ac */ /* 0x000e220008000a00 */
[----:B------:R-:W-:Y:S02]  /*01b0*/  LOP3.LUT R12, R12, UR11, R5, 0xf2, !PT ;  /* 0x0000000b0c0c7c12 */ /* 0x000fe4000f8ef205 */
[C---:B------:R-:W-:Y:S02]  /*01c0*/  LOP3.LUT R10, R15.reuse, UR10, RZ, 0xfc, !PT ;  /* 0x0000000a0f0a7c12 */ /* 0x040fe4000f8efcff */
[----:B------:R-:W-:Y:S02]  /*01d0*/  LOP3.LUT R11, R12, UR5, RZ, 0xfc, !PT ;  /* 0x000000050c0b7c12 */ /* 0x000fe4000f8efcff */
[----:B------:R-:W-:-:S02]  /*01e0*/  SHF.R.S64 R4, R15, UR4, R12 ;  /* 0x000000040f047c19 */ /* 0x000fc4000800100c */
[--C-:B------:R-:W-:Y:S02]  /*01f0*/  SHF.R.S64 R0, R10, UR4, R11.reuse ;  /* 0x000000040a007c19 */ /* 0x100fe4000800100b */
[----:B------:R-:W-:Y:S02]  /*0200*/  SHF.R.S32.HI R3, RZ, UR4, R11 ;  /* 0x00000004ff037c19 */ /* 0x000fe4000801140b */
[----:B----4-:R-:W-:Y:S02]  /*0210*/  LEA R2, P1, R0, UR12, 0x3 ;  /* 0x0000000c00027c11 */ /* 0x010fe4000f8218ff */
[----:B------:R-:W-:Y:S02]  /*0220*/  SHF.R.S32.HI R5, RZ, UR4, R12 ;  /* 0x00000004ff057c19 */ /* 0x000fe4000801140c */
[----:B------:R-:W-:Y:S02]  /*0230*/  LEA R8, P0, R4, UR12, 0x3 ;  /* 0x0000000c04087c11 */ /* 0x000fe4000f8018ff */
[----:B------:R-:W-:-:S02]  /*0240*/  LEA.HI.X R3, R0, UR13, R3, 0x3, P1 ;  /* 0x0000000d00037c11 */ /* 0x000fc400088f1c03 */
[----:B------:R-:W-:-:S03]  /*0250*/  LEA.HI.X R9, R4, UR13, R5, 0x3, P0 ;  /* 0x0000000d04097c11 */ /* 0x000fc600080f1c05 */
[----:B0-----:R-:W2:Y:S04]  /*0260*/  LDG.E.64 R6, desc[UR8][R2.64] ;  /* 0x0000000802067981 */ /* 0x001ea8000c1e1b00 */
[----:B------:R2:W3:Y:S01]  /*0270*/  LDG.E.64 R4, desc[UR8][R8.64] ;  /* 0x0000000808047981 */ /* 0x0004e2000c1e1b00 */
[----:B------:R-:W-:Y:S02]  /*0280*/  USHF.L.U32 UR5, UR6, UR4, URZ ;  /* 0x0000000406057299 */ /* 0x000fe400080006ff */
[----:B------:R-:W-:-:S04]  /*0290*/  USHF.L.U64.HI UR4, UR6, UR4, 0xffffffff ;  /* 0xffffffff06047499 */ /* 0x000fc80008010204 */
[----:B------:R-:W-:Y:S02]  /*02a0*/  LOP3.LUT R0, R10, UR5, RZ, 0x30, !PT ;  /* 0x000000050a007c12 */ /* 0x000fe4000f8e30ff */
[----:B------:R-:W-:-:S03]  /*02b0*/  LOP3.LUT R11, R11, UR4, RZ, 0x30, !PT ;  /* 0x000000040b0b7c12 */ /* 0x000fc6000f8e30ff */
[C---:B------:R-:W-:Y:S01]  /*02c0*/  IMAD.SHL.U32 R13, R0.reuse, 0x8, RZ ;  /* 0x00000008000d7824 */ /* 0x040fe200078e00ff */
[----:B------:R-:W-:Y:S02]  /*02d0*/  LOP3.LUT R15, R15, UR5, RZ, 0x30, !PT ;  /* 0x000000050f0f7c12 */ /* 0x000fe4000f8e30ff */
[----:B------:R-:W-:Y:S02]  /*02e0*/  SHF.L.U64.HI R0, R0, 0x3, R11 ;  /* 0x0000000300007819 */ /* 0x000fe4000001020b */
[----:B------:R-:W-:Y:S02]  /*02f0*/  LOP3.LUT R10, R12, UR4, RZ, 0x30, !PT ;  /* 0x000000040c0a7c12 */ /* 0x000fe4000f8e30ff */
[----:B--2---:R-:W-:Y:S02]  /*0300*/  IADD3 R8, P1, PT, R6, R13, RZ ;  /* 0x0000000d06087210 */ /* 0x004fe40007f3e0ff */
[----:B---3--:R-:W-:-:S03]  /*0310*/  LEA R4, P0, R15, R4, 0x3 ;  /* 0x000000040f047211 */ /* 0x008fc600078018ff */
[----:B------:R-:W-:Y:S01]  /*0320*/  IMAD.X R9, R7, 0x1, R0, P1 ;  /* 0x0000000107097824 */ /* 0x000fe200008e0600 */
[----:B------:R-:W-:-:S05]  /*0330*/  LEA.HI.X R5, R15, R5, R10, 0x3, P0 ;  /* 0x000000050f057211 */ /* 0x000fca00000f1c0a */
[----:B------:R-:W2:Y:S04]  /*0340*/  LDG.E.64 R8, desc[UR8][R8.64] ;  /* 0x0000000808087981 */ /* 0x000ea8000c1e1b00 */
[----:B------:R-:W2:Y:S01]  /*0350*/  LDG.E.64 R6, desc[UR8][R4.64] ;  /* 0x0000000804067981 */ /* 0x000ea2000c1e1b00 */
[----:B------:R-:W-:Y:S01]  /*0360*/  UMOV UR4, 0x667f3bcc ;  /* 0x667f3bcc00047882 */ /* 0x000fe20000000000 */
[----:B------:R-:W-:Y:S01]  /*0370*/  UMOV UR5, 0x3fe6a09e ;  /* 0x3fe6a09e00057882 */ /* 0x000fe20000000000 */
[----:B--2---:R-:W-:-:S08]  /*0380*/  DADD R10, R6, R8 ;  /* 0x00000000060a7229 */ /* 0x004fd00000000008 */
[----:B------:R-:W-:-:S07]  /*0390*/  DMUL R10, R10, UR4 ;  /* 0x000000040a0a7c28 */ /* 0x000fce0008000000 */
[----:B------:R-:W-:Y:S04]  /*03a0*/  STG.E.64 desc[UR8][R4.64], R10 ;  /* 0x0000000a04007986 */ /* 0x000fe8000c101b08 */
[----:B------:R-:W2:Y:S01]  /*03b0*/  LDG.E.64 R2, desc[UR8][R2.64] ;  /* 0x0000000802027981 */ /* 0x000ea2000c1e1b00 */
[----:B------:R-:W-:-:S08]  /*03c0*/  DADD R6, R6, -R8 ;  /* 0x0000000006067229 */ /* 0x000fd00000000808 */
[----:B------:R-:W-:Y:S01]  /*03d0*/  DMUL R6, R6, UR4 ;  /* 0x0000000406067c28 */ /* 0x000fe20008000000 */
[----:B--2---:R-:W-:-:S05]  /*03e0*/  IADD3 R12, P0, PT, R2, R13, RZ ;  /* 0x0000000d020c7210 */ /* 0x004fca0007f1e0ff */
[----:B------:R-:W-:-:S05]  /*03f0*/  IMAD.X R13, R3, 0x1, R0, P0 ;  /* 0x00000001030d7824 */ /* 0x000fca00000e0600 */
[----:B------:R-:W-:Y:S01]  /*0400*/  STG.E.64 desc[UR8][R12.64], R6 ;  /* 0x000000060c007986 */ /* 0x000fe2000c101b08 */
[----:B------:R-:W-:Y:S05]  /*0410*/  EXIT ;  /* 0x000000000000794d */ /* 0x000fea0003800000 */
.L_x_0:
[----:B------:R-:W-:-:S00]  /*0420*/  BRA `(.L_x_0) ;  /* 0xfffffffc00fc7947 */ /* 0x000fc0000383ffff */
[----:B------:R-:W-:-:S00]  /*0430*/  NOP ;  /* 0x0000000000007918 */ /* 0x000fc00000000000 */
        /* <DEDUP_REMOVED lines=12> */
.L_x_1:


//--------------------- .nv.shared.reserved.0     --------------------------
	.section	.nv.shared.reserved.0,"aw",@nobits
	.weak		__nv_reservedSMEM_offset_0_alias
	.size		__nv_reservedSMEM_offset_0_alias, 0, 64
	.other		__nv_reservedSMEM_offset_0_alias,@"STO_CUDA_RESERVED_SHARED STV_DEFAULT"
__nv_reservedSMEM_offset_0_alias:
	.zero		0
	.zero		64


//--------------------- .nv.constant0._Z8gpu_gateI8hadamardLi4EEvlllPKPd --------------------------
	.section	.nv.constant0._Z8gpu_gateI8hadamardLi4EEvlllPKPd,"a",@progbits
	.sectionflags	@""
	.align	4
.nv.constant0._Z8gpu_gateI8hadamardLi4EEvlllPKPd:
	.zero		928


//--------------------- SYMBOLS --------------------------

	.type		.nv.reservedSmem.offset0,@object
	.size		.nv.reservedSmem.offset0,0x4
